//
// Generated by NVIDIA NVVM Compiler
//
// Compiler Build ID: CL-36424714
// Cuda compilation tools, release 13.0, V13.0.88
// Based on NVVM 20.0.0
//

.version 9.0
.target sm_100
.address_size 64

	// .globl	_Z24stencil3d_shared_studentPKfPfifffffff

.visible .entry _Z24stencil3d_shared_studentPKfPfifffffff(
	.param .u64 .ptr .align 1 _Z24stencil3d_shared_studentPKfPfifffffff_param_0,
	.param .u64 .ptr .align 1 _Z24stencil3d_shared_studentPKfPfifffffff_param_1,
	.param .u32 _Z24stencil3d_shared_studentPKfPfifffffff_param_2,
	.param .f32 _Z24stencil3d_shared_studentPKfPfifffffff_param_3,
	.param .f32 _Z24stencil3d_shared_studentPKfPfifffffff_param_4,
	.param .f32 _Z24stencil3d_shared_studentPKfPfifffffff_param_5,
	.param .f32 _Z24stencil3d_shared_studentPKfPfifffffff_param_6,
	.param .f32 _Z24stencil3d_shared_studentPKfPfifffffff_param_7,
	.param .f32 _Z24stencil3d_shared_studentPKfPfifffffff_param_8,
	.param .f32 _Z24stencil3d_shared_studentPKfPfifffffff_param_9
)
{


	ret;

}


// ===== COMPILED SASS (sm_100) =====

	.target	sm_100

	.elftype	@"ET_EXEC"


//--------------------- .note.nv.tkinfo           --------------------------
	.section	.note.nv.tkinfo,"",@"SHT_NOTE"
	.sectionflags	@"SHF_NOTE_NV_TKINFO"
	.tkinfo
        /*0018*/ 	.word	0x00000002
        /*0030*/ 	.string	""
        /*0030*/ 	.string	"ptxas"
        /*0030*/ 	.string	"Cuda compilation tools, release 13.0, V13.0.88"
        /*0030*/ 	.string	"Build cuda_13.0.r13.0/compiler.36424714_0"
        /*0030*/ 	.string	"-arch sm_100 -m 64 "



//--------------------- .note.nv.cuinfo           --------------------------
	.section	.note.nv.cuinfo,"",@"SHT_NOTE"
	.sectionflags	@"SHF_NOTE_NV_CUINFO"
        /*0018*/ 	.short	0x0002
        /*001a*/ 	.short	0x0064
        /*001c*/ 	.short	0x0082
	.zero		2


//--------------------- .nv.info                  --------------------------
	.section	.nv.info,"",@"SHT_CUDA_INFO"
	.align	4


	//----- nvinfo : EIATTR_REGCOUNT
	.align		4
        /*0000*/ 	.byte	0x04, 0x2f
        /*0002*/ 	.short	(.L_1 - .L_0)
	.align		4
.L_0:
        /*0004*/ 	.word	index@(_Z24stencil3d_shared_studentPKfPfifffffff)
        /*0008*/ 	.word	0x00000004


	//----- nvinfo : EIATTR_FRAME_SIZE
	.align		4
.L_1:
        /*000c*/ 	.byte	0x04, 0x11
        /*000e*/ 	.short	(.L_3 - .L_2)
	.align		4
.L_2:
        /*0010*/ 	.word	index@(_Z24stencil3d_shared_studentPKfPfifffffff)
        /*0014*/ 	.word	0x00000000


	//----- nvinfo : EIATTR_MIN_STACK_SIZE
	.align		4
.L_3:
        /*0018*/ 	.byte	0x04, 0x12
        /*001a*/ 	.short	(.L_5 - .L_4)
	.align		4
.L_4:
        /*001c*/ 	.word	index@(_Z24stencil3d_shared_studentPKfPfifffffff)
        /*0020*/ 	.word	0x00000000
.L_5:


//--------------------- .nv.compat                --------------------------
	.section	.nv.compat,"",@"SHT_CUDA_COMPAT_INFO"
	.align	4
        /*0000*/ 	.byte	0x02, 0x09, 0x00, 0x00, 0x02, 0x02, 0x01, 0x00, 0x02, 0x05, 0x05, 0x00, 0x03, 0x07, 0x01, 0x01
        /*0010*/ 	.byte	0x02, 0x03, 0x00, 0x00, 0x02, 0x06, 0x01, 0x00, 0x04, 0x0b, 0x08, 0x00, 0x09, 0x00, 0x00, 0x00
        /*0020*/ 	.byte	0x00, 0x00, 0x00, 0x00


//--------------------- .nv.info._Z24stencil3d_shared_studentPKfPfifffffff --------------------------
	.section	.nv.info._Z24stencil3d_shared_studentPKfPfifffffff,"",@"SHT_CUDA_INFO"
	.sectionflags	@""
	.align	4


	//----- nvinfo : EIATTR_CUDA_API_VERSION
	.align		4
        /*0000*/ 	.byte	0x04, 0x37
        /*0002*/ 	.short	(.L_7 - .L_6)
.L_6:
        /*0004*/ 	.word	0x00000082


	//----- nvinfo : EIATTR_KPARAM_INFO
	.align		4
.L_7:
        /*0008*/ 	.byte	0x04, 0x17
        /*000a*/ 	.short	(.L_9 - .L_8)
.L_8:
        /*000c*/ 	.word	0x00000000
        /*0010*/ 	.short	0x0009
        /*0012*/ 	.short	0x002c
        /*0014*/ 	.byte	0x00, 0xf0, 0x11, 0x00


	//----- nvinfo : EIATTR_KPARAM_INFO
	.align		4
.L_9:
        /*0018*/ 	.byte	0x04, 0x17
        /*001a*/ 	.short	(.L_11 - .L_10)
.L_10:
        /*001c*/ 	.word	0x00000000
        /*0020*/ 	.short	0x0008
        /*0022*/ 	.short	0x0028
        /*0024*/ 	.byte	0x00, 0xf0, 0x11, 0x00


	//----- nvinfo : EIATTR_KPARAM_INFO
	.align		4
.L_11:
        /*0028*/ 	.byte	0x04, 0x17
        /*002a*/ 	.short	(.L_13 - .L_12)
.L_12:
        /*002c*/ 	.word	0x00000000
        /*0030*/ 	.short	0x0007
        /*0032*/ 	.short	0x0024
        /*0034*/ 	.byte	0x00, 0xf0, 0x11, 0x00


	//----- nvinfo : EIATTR_KPARAM_INFO
	.align		4
.L_13:
        /*0038*/ 	.byte	0x04, 0x17
        /*003a*/ 	.short	(.L_15 - .L_14)
.L_14:
        /*003c*/ 	.word	0x00000000
        /*0040*/ 	.short	0x0006
        /*0042*/ 	.short	0x0020
        /*0044*/ 	.byte	0x00, 0xf0, 0x11, 0x00


	//----- nvinfo : EIATTR_KPARAM_INFO
	.align		4
.L_15:
        /*0048*/ 	.byte	0x04, 0x17
        /*004a*/ 	.short	(.L_17 - .L_16)
.L_16:
        /*004c*/ 	.word	0x00000000
        /*0050*/ 	.short	0x0005
        /*0052*/ 	.short	0x001c
        /*0054*/ 	.byte	0x00, 0xf0, 0x11, 0x00


	//----- nvinfo : EIATTR_KPARAM_INFO
	.align		4
.L_17:
        /*0058*/ 	.byte	0x04, 0x17
        /*005a*/ 	.short	(.L_19 - .L_18)
.L_18:
        /*005c*/ 	.word	0x00000000
        /*0060*/ 	.short	0x0004
        /*0062*/ 	.short	0x0018
        /*0064*/ 	.byte	0x00, 0xf0, 0x11, 0x00


	//----- nvinfo : EIATTR_KPARAM_INFO
	.align		4
.L_19:
        /*0068*/ 	.byte	0x04, 0x17
        /*006a*/ 	.short	(.L_21 - .L_20)
.L_20:
        /*006c*/ 	.word	0x00000000
        /*0070*/ 	.short	0x0003
        /*0072*/ 	.short	0x0014
        /*0074*/ 	.byte	0x00, 0xf0, 0x11, 0x00


	//----- nvinfo : EIATTR_KPARAM_INFO
	.align		4
.L_21:
        /*0078*/ 	.byte	0x04, 0x17
        /*007a*/ 	.short	(.L_23 - .L_22)
.L_22:
        /*007c*/ 	.word	0x00000000
        /*0080*/ 	.short	0x0002
        /*0082*/ 	.short	0x0010
        /*0084*/ 	.byte	0x00, 0xf0, 0x11, 0x00


	//----- nvinfo : EIATTR_KPARAM_INFO
	.align		4
.L_23:
        /*0088*/ 	.byte	0x04, 0x17
        /*008a*/ 	.short	(.L_25 - .L_24)
.L_24:
        /*008c*/ 	.word	0x00000000
        /*0090*/ 	.short	0x0001
        /*0092*/ 	.short	0x0008
        /*0094*/ 	.byte	0x00, 0xf5, 0x21, 0x00


	//----- nvinfo : EIATTR_KPARAM_INFO
	.align		4
.L_25:
        /*0098*/ 	.byte	0x04, 0x17
        /*009a*/ 	.short	(.L_27 - .L_26)
.L_26:
        /*009c*/ 	.word	0x00000000
        /*00a0*/ 	.short	0x0000
        /*00a2*/ 	.short	0x0000
        /*00a4*/ 	.byte	0x00, 0xf5, 0x21, 0x00


	//----- nvinfo : EIATTR_SPARSE_MMA_MASK
	.align		4
.L_27:
        /*00a8*/ 	.byte	0x03, 0x50
        /*00aa*/ 	.short	0x0000


	//----- nvinfo : EIATTR_MAXREG_COUNT
	.align		4
        /*00ac*/ 	.byte	0x03, 0x1b
        /*00ae*/ 	.short	0x00ff


	//----- nvinfo : EIATTR_MERCURY_ISA_VERSION
	.align		4
        /*00b0*/ 	.byte	0x03, 0x5f
        /*00b2*/ 	.short	0x0101


	//----- nvinfo : EIATTR_VRC_CTA_INIT_COUNT
	.align		4
        /*00b4*/ 	.byte	0x02, 0x4a
	.zero		1
	.zero		1


	//----- nvinfo : EIATTR_EXIT_INSTR_OFFSETS
	.align		4
        /*00b8*/ 	.byte	0x04, 0x1c
        /*00ba*/ 	.short	(.L_29 - .L_28)


	//   ....[0]....
.L_28:
        /*00bc*/ 	.word	0x00000010


	//----- nvinfo : EIATTR_CBANK_PARAM_SIZE
	.align		4
.L_29:
        /*00c0*/ 	.byte	0x03, 0x19
        /*00c2*/ 	.short	0x0030


	//----- nvinfo : EIATTR_PARAM_CBANK
	.align		4
        /*00c4*/ 	.byte	0x04, 0x0a
        /*00c6*/ 	.short	(.L_31 - .L_30)
	.align		4
.L_30:
        /*00c8*/ 	.word	index@(.nv.constant0._Z24stencil3d_shared_studentPKfPfifffffff)
        /*00cc*/ 	.short	0x0380
        /*00ce*/ 	.short	0x0030


	//----- nvinfo : EIATTR_SW_WAR
	.align		4
.L_31:
        /*00d0*/ 	.byte	0x04, 0x36
        /*00d2*/ 	.short	(.L_33 - .L_32)
.L_32:
        /*00d4*/ 	.word	0x00000008
.L_33:


//--------------------- .nv.callgraph             --------------------------
	.section	.nv.callgraph,"",@"SHT_CUDA_CALLGRAPH"
	.align	4
	.sectionentsize	8
	.align		4
        /*0000*/ 	.word	0x00000000
	.align		4
        /*0004*/ 	.word	0xffffffff
	.align		4
        /*0008*/ 	.word	0x00000000
	.align		4
        /*000c*/ 	.word	0xfffffffe
	.align		4
        /*0010*/ 	.word	0x00000000
	.align		4
        /*0014*/ 	.word	0xfffffffd
	.align		4
        /*0018*/ 	.word	0x00000000
	.align		4
        /*001c*/ 	.word	0xfffffffc


//--------------------- .text._Z24stencil3d_shared_studentPKfPfifffffff --------------------------
	.section	.text._Z24stencil3d_shared_studentPKfPfifffffff,"ax",@progbits
	.align	128
        .global         _Z24stencil3d_shared_studentPKfPfifffffff
        .type           _Z24stencil3d_shared_studentPKfPfifffffff,@function
        .size           _Z24stencil3d_shared_studentPKfPfifffffff,(.L_x_1 - _Z24stencil3d_shared_studentPKfPfifffffff)
        .other          _Z24stencil3d_shared_studentPKfPfifffffff,@"STO_CUDA_ENTRY STV_DEFAULT"
_Z24stencil3d_shared_studentPKfPfifffffff:
.text._Z24stencil3d_shared_studentPKfPfifffffff:
[----:B------:R-:W-:Y:S01]  /*0000*/  LDC R1, c[0x0][0x37c] ;  /* 0x0000df00ff017b82 */ /* 0x000fe20000000800 */
[----:B------:R-:W-:Y:S05]  /*0010*/  EXIT ;  /* 0x000000000000794d */ /* 0x000fea0003800000 */
.L_x_0:
[----:B------:R-:W-:-:S00]  /*0020*/  BRA `(.L_x_0) ;  /* 0xfffffffc00fc7947 */ /* 0x000fc0000383ffff */
[----:B------:R-:W-:-:S00]  /*0030*/  NOP ;  /* 0x0000000000007918 */ /* 0x000fc00000000000 */
        /* <DEDUP_REMOVED lines=12> */
.L_x_1:


//--------------------- .nv.shared.reserved.0     --------------------------
	.section	.nv.shared.reserved.0,"aw",@nobits
	.weak		__nv_reservedSMEM_offset_0_alias
	.size		__nv_reservedSMEM_offset_0_alias, 0, 64
	.other		__nv_reservedSMEM_offset_0_alias,@"STO_CUDA_RESERVED_SHARED STV_DEFAULT"
__nv_reservedSMEM_offset_0_alias:
	.zero		0
	.zero		64


//--------------------- .nv.constant0._Z24stencil3d_shared_studentPKfPfifffffff --------------------------
	.section	.nv.constant0._Z24stencil3d_shared_studentPKfPfifffffff,"a",@progbits
	.sectionflags	@""
	.align	4
.nv.constant0._Z24stencil3d_shared_studentPKfPfifffffff:
	.zero		944


//--------------------- SYMBOLS --------------------------

	.type		.nv.reservedSmem.offset0,@object
	.size		.nv.reservedSmem.offset0,0x4
